//
// Generated by NVIDIA NVVM Compiler
//
// Compiler Build ID: CL-36424714
// Cuda compilation tools, release 13.0, V13.0.88
// Based on NVVM 20.0.0
//

.version 9.0
.target sm_100
.address_size 64

	// .globl	_Z17GPUMultiplyMatrixPlS_ii
.global .align 4 .b8 precalc_xorwow_matrix[102400];
.global .align 4 .b8 precalc_xorwow_offset_matrix[102400];
.global .align 4 .b8 mrg32k3aM1[2304];
.global .align 4 .b8 mrg32k3aM2[2304];
.global .align 4 .b8 mrg32k3aM1SubSeq[2016];
.global .align 4 .b8 mrg32k3aM2SubSeq[2016];
.global .align 4 .b8 mrg32k3aM1Seq[2304];
.global .align 4 .b8 mrg32k3aM2Seq[2304];
.const .align 8 .b8 __cr_lgamma_table[72];

.visible .entry _Z17GPUMultiplyMatrixPlS_ii(
	.param .u64 .ptr .align 1 _Z17GPUMultiplyMatrixPlS_ii_param_0,
	.param .u64 .ptr .align 1 _Z17GPUMultiplyMatrixPlS_ii_param_1,
	.param .u32 _Z17GPUMultiplyMatrixPlS_ii_param_2,
	.param .u32 _Z17GPUMultiplyMatrixPlS_ii_param_3
)
{
	.reg .pred 	%p<12>;
	.reg .b32 	%r<44>;
	.reg .b64 	%rd<108>;

	ld.param.u64 	%rd23, [_Z17GPUMultiplyMatrixPlS_ii_param_0];
	ld.param.u64 	%rd24, [_Z17GPUMultiplyMatrixPlS_ii_param_1];
	ld.param.u32 	%r37, [_Z17GPUMultiplyMatrixPlS_ii_param_2];
	ld.param.u32 	%r20, [_Z17GPUMultiplyMatrixPlS_ii_param_3];
	cvta.to.global.u64 	%rd1, %rd23;
	cvta.to.global.u64 	%rd2, %rd24;
	setp.lt.s32 	%p1, %r37, 1;
	@%p1 bra 	$L__BB0_15;
	mov.u32 	%r21, %tid.x;
	mov.u32 	%r22, %ntid.x;
	mov.u32 	%r23, %ctaid.x;
	mad.lo.s32 	%r24, %r23, %r22, %r21;
	rem.s32 	%r1, %r24, %r20;
	sub.s32 	%r2, %r24, %r1;
	mul.wide.s32 	%rd25, %r24, 8;
	add.s64 	%rd3, %rd2, %rd25;
	and.b32  	%r3, %r20, 7;
	mul.wide.u32 	%rd4, %r20, 56;
	mul.wide.u32 	%rd5, %r20, 48;
	mul.wide.u32 	%rd6, %r20, 40;
	mul.wide.u32 	%rd7, %r20, 32;
	mul.wide.u32 	%rd8, %r20, 24;
	mul.wide.u32 	%rd9, %r20, 16;
	mul.wide.u32 	%rd10, %r20, 8;
$L__BB0_2:
	mov.u32 	%r4, %r37;
	setp.lt.s32 	%p2, %r20, 1;
	mov.b64 	%rd107, 0;
	@%p2 bra 	$L__BB0_14;
	setp.lt.u32 	%p3, %r20, 8;
	mov.b32 	%r42, 0;
	mov.b64 	%rd107, 0;
	@%p3 bra 	$L__BB0_6;
	and.b32  	%r26, %r20, 2147483640;
	neg.s32 	%r40, %r26;
	mov.b64 	%rd107, 0;
	mov.u32 	%r38, %r2;
	mov.u32 	%r39, %r1;
$L__BB0_5:
	.pragma "nounroll";
	and.b32  	%r42, %r20, 2147483640;
	mul.wide.s32 	%rd30, %r39, 8;
	add.s64 	%rd31, %rd1, %rd30;
	mul.wide.s32 	%rd32, %r38, 8;
	add.s64 	%rd33, %rd2, %rd32;
	ld.global.u64 	%rd34, [%rd31];
	ld.global.u64 	%rd35, [%rd33];
	mad.lo.s64 	%rd36, %rd35, %rd34, %rd107;
	add.s64 	%rd37, %rd31, %rd10;
	ld.global.u64 	%rd38, [%rd37];
	ld.global.u64 	%rd39, [%rd33+8];
	mad.lo.s64 	%rd40, %rd39, %rd38, %rd36;
	add.s64 	%rd41, %rd31, %rd9;
	ld.global.u64 	%rd42, [%rd41];
	ld.global.u64 	%rd43, [%rd33+16];
	mad.lo.s64 	%rd44, %rd43, %rd42, %rd40;
	add.s64 	%rd45, %rd31, %rd8;
	ld.global.u64 	%rd46, [%rd45];
	ld.global.u64 	%rd47, [%rd33+24];
	mad.lo.s64 	%rd48, %rd47, %rd46, %rd44;
	add.s64 	%rd49, %rd31, %rd7;
	ld.global.u64 	%rd50, [%rd49];
	ld.global.u64 	%rd51, [%rd33+32];
	mad.lo.s64 	%rd52, %rd51, %rd50, %rd48;
	add.s64 	%rd53, %rd31, %rd6;
	ld.global.u64 	%rd54, [%rd53];
	ld.global.u64 	%rd55, [%rd33+40];
	mad.lo.s64 	%rd56, %rd55, %rd54, %rd52;
	add.s64 	%rd57, %rd31, %rd5;
	ld.global.u64 	%rd58, [%rd57];
	ld.global.u64 	%rd59, [%rd33+48];
	mad.lo.s64 	%rd60, %rd59, %rd58, %rd56;
	add.s64 	%rd61, %rd31, %rd4;
	ld.global.u64 	%rd62, [%rd61];
	ld.global.u64 	%rd63, [%rd33+56];
	mad.lo.s64 	%rd107, %rd63, %rd62, %rd60;
	add.s32 	%r40, %r40, 8;
	shl.b32 	%r27, %r20, 3;
	add.s32 	%r39, %r39, %r27;
	add.s32 	%r38, %r38, 8;
	setp.ne.s32 	%p4, %r40, 0;
	@%p4 bra 	$L__BB0_5;
$L__BB0_6:
	setp.eq.s32 	%p5, %r3, 0;
	@%p5 bra 	$L__BB0_14;
	add.s32 	%r28, %r3, -1;
	setp.lt.u32 	%p6, %r28, 3;
	@%p6 bra 	$L__BB0_9;
	mad.lo.s32 	%r29, %r42, %r20, %r1;
	mul.wide.s32 	%rd65, %r29, 8;
	add.s64 	%rd66, %rd1, %rd65;
	ld.global.u64 	%rd67, [%rd66];
	add.s32 	%r30, %r2, %r42;
	mul.wide.s32 	%rd68, %r30, 8;
	add.s64 	%rd69, %rd2, %rd68;
	ld.global.u64 	%rd70, [%rd69];
	mad.lo.s64 	%rd71, %rd70, %rd67, %rd107;
	add.s64 	%rd72, %rd66, %rd10;
	ld.global.u64 	%rd73, [%rd72];
	ld.global.u64 	%rd74, [%rd69+8];
	mad.lo.s64 	%rd75, %rd74, %rd73, %rd71;
	add.s64 	%rd76, %rd72, %rd10;
	ld.global.u64 	%rd77, [%rd76];
	ld.global.u64 	%rd78, [%rd69+16];
	mad.lo.s64 	%rd79, %rd78, %rd77, %rd75;
	add.s64 	%rd80, %rd76, %rd10;
	ld.global.u64 	%rd81, [%rd80];
	ld.global.u64 	%rd82, [%rd69+24];
	mad.lo.s64 	%rd107, %rd82, %rd81, %rd79;
	add.s32 	%r42, %r42, 4;
$L__BB0_9:
	and.b32  	%r31, %r20, 3;
	setp.eq.s32 	%p7, %r31, 0;
	@%p7 bra 	$L__BB0_14;
	setp.eq.s32 	%p8, %r31, 1;
	@%p8 bra 	$L__BB0_12;
	mad.lo.s32 	%r32, %r42, %r20, %r1;
	mul.wide.s32 	%rd84, %r32, 8;
	add.s64 	%rd85, %rd1, %rd84;
	ld.global.u64 	%rd86, [%rd85];
	add.s32 	%r33, %r2, %r42;
	mul.wide.s32 	%rd87, %r33, 8;
	add.s64 	%rd88, %rd2, %rd87;
	ld.global.u64 	%rd89, [%rd88];
	mad.lo.s64 	%rd90, %rd89, %rd86, %rd107;
	add.s64 	%rd91, %rd85, %rd10;
	ld.global.u64 	%rd92, [%rd91];
	ld.global.u64 	%rd93, [%rd88+8];
	mad.lo.s64 	%rd107, %rd93, %rd92, %rd90;
	add.s32 	%r42, %r42, 2;
$L__BB0_12:
	and.b32  	%r34, %r20, 1;
	setp.eq.b32 	%p9, %r34, 1;
	not.pred 	%p10, %p9;
	@%p10 bra 	$L__BB0_14;
	mad.lo.s32 	%r35, %r42, %r20, %r1;
	mul.wide.s32 	%rd94, %r35, 8;
	add.s64 	%rd95, %rd1, %rd94;
	ld.global.u64 	%rd96, [%rd95];
	add.s32 	%r36, %r2, %r42;
	mul.wide.s32 	%rd97, %r36, 8;
	add.s64 	%rd98, %rd2, %rd97;
	ld.global.u64 	%rd99, [%rd98];
	mad.lo.s64 	%rd107, %rd99, %rd96, %rd107;
$L__BB0_14:
	bar.sync 	0;
	st.global.u64 	[%rd3], %rd107;
	add.s32 	%r37, %r4, -1;
	setp.gt.u32 	%p11, %r4, 1;
	@%p11 bra 	$L__BB0_2;
$L__BB0_15:
	ret;

}
	// .globl	_Z8traversePlS_iiiii
.visible .entry _Z8traversePlS_iiiii(
	.param .u64 .ptr .align 1 _Z8traversePlS_iiiii_param_0,
	.param .u64 .ptr .align 1 _Z8traversePlS_iiiii_param_1,
	.param .u32 _Z8traversePlS_iiiii_param_2,
	.param .u32 _Z8traversePlS_iiiii_param_3,
	.param .u32 _Z8traversePlS_iiiii_param_4,
	.param .u32 _Z8traversePlS_iiiii_param_5,
	.param .u32 _Z8traversePlS_iiiii_param_6
)
{
	.reg .pred 	%p<7>;
	.reg .b32 	%r<81>;
	.reg .b64 	%rd<20>;

	ld.param.u64 	%rd6, [_Z8traversePlS_iiiii_param_0];
	ld.param.u64 	%rd7, [_Z8traversePlS_iiiii_param_1];
	ld.param.u32 	%r37, [_Z8traversePlS_iiiii_param_2];
	ld.param.u32 	%r38, [_Z8traversePlS_iiiii_param_3];
	ld.param.u32 	%r39, [_Z8traversePlS_iiiii_param_4];
	ld.param.u32 	%r40, [_Z8traversePlS_iiiii_param_5];
	cvta.to.global.u64 	%rd1, %rd6;
	cvta.to.global.u64 	%rd8, %rd7;
	mov.u32 	%r41, %ctaid.x;
	mov.u32 	%r42, %ntid.x;
	mov.u32 	%r43, %tid.x;
	mad.lo.s32 	%r1, %r41, %r42, %r43;
	xor.b32  	%r2, %r1, -1429050551;
	cvt.s64.s32 	%rd2, %r38;
	mul.lo.s32 	%r44, %r40, %r1;
	mul.wide.s32 	%rd9, %r44, 8;
	add.s64 	%rd3, %rd8, %rd9;
	st.global.u64 	[%rd3], %rd2;
	setp.eq.s32 	%p1, %r40, 1;
	@%p1 bra 	$L__BB1_10;
	mul.lo.s32 	%r46, %r2, 1099087573;
	setp.gt.s32 	%p2, %r1, -1;
	selp.b32 	%r47, -644748465, -1947113066, %p2;
	add.s32 	%r73, %r46, 5783321;
	xor.b32  	%r74, %r47, 88675123;
	add.s32 	%r75, %r47, 521288629;
	xor.b32  	%r76, %r46, 362436069;
	add.s32 	%r77, %r46, 123456789;
	add.s32 	%r8, %r40, -1;
	cvt.s64.s32 	%rd4, %r39;
	mul.wide.s32 	%rd10, %r40, 8;
	add.s64 	%rd5, %rd3, %rd10;
	add.s32 	%r48, %r47, %r46;
	add.s32 	%r78, %r48, 6615241;
	mov.b32 	%r79, 1;
	mov.u32 	%r80, %r38;
$L__BB1_2:
	setp.eq.s32 	%p3, %r79, %r8;
	@%p3 bra 	$L__BB1_6;
	mul.lo.s32 	%r18, %r80, %r37;
$L__BB1_4:
	mov.u32 	%r22, %r76;
	mov.u32 	%r76, %r75;
	mov.u32 	%r75, %r74;
	mov.u32 	%r74, %r73;
	shr.u32 	%r49, %r77, 2;
	xor.b32  	%r50, %r49, %r77;
	shl.b32 	%r51, %r74, 4;
	shl.b32 	%r52, %r50, 1;
	xor.b32  	%r53, %r51, %r52;
	xor.b32  	%r54, %r53, %r74;
	xor.b32  	%r73, %r54, %r50;
	add.s32 	%r78, %r78, 362437;
	add.s32 	%r55, %r73, %r78;
	rem.u32 	%r80, %r55, %r37;
	add.s32 	%r56, %r80, %r18;
	mul.wide.s32 	%rd11, %r56, 8;
	add.s64 	%rd12, %rd1, %rd11;
	ld.global.u64 	%rd13, [%rd12];
	setp.ne.s64 	%p4, %rd13, 1;
	mov.u32 	%r77, %r22;
	@%p4 bra 	$L__BB1_4;
	cvt.s64.s32 	%rd14, %r80;
	mul.wide.s32 	%rd15, %r79, 8;
	add.s64 	%rd16, %rd3, %rd15;
	st.global.u64 	[%rd16], %rd14;
	add.s32 	%r79, %r79, 1;
	mov.u32 	%r77, %r22;
	bra.uni 	$L__BB1_9;
$L__BB1_6:
	mad.lo.s32 	%r57, %r80, %r37, %r39;
	mul.wide.s32 	%rd17, %r57, 8;
	add.s64 	%rd18, %rd1, %rd17;
	ld.global.u64 	%rd19, [%rd18];
	setp.ne.s64 	%p5, %rd19, 1;
	@%p5 bra 	$L__BB1_8;
	st.global.u64 	[%rd5+-8], %rd4;
	mov.u32 	%r79, %r40;
	mov.u32 	%r80, %r39;
	bra.uni 	$L__BB1_9;
$L__BB1_8:
	st.global.u64 	[%rd3], %rd2;
	mov.b32 	%r79, 1;
	mov.u32 	%r80, %r38;
$L__BB1_9:
	setp.ne.s32 	%p6, %r79, %r40;
	@%p6 bra 	$L__BB1_2;
$L__BB1_10:
	ret;

}


// ===== COMPILED SASS (sm_100) =====

	.target	sm_100

	.elftype	@"ET_EXEC"


//--------------------- .note.nv.tkinfo           --------------------------
	.section	.note.nv.tkinfo,"",@"SHT_NOTE"
	.sectionflags	@"SHF_NOTE_NV_TKINFO"
	.tkinfo
        /*0018*/ 	.word	0x00000002
        /*0030*/ 	.string	""
        /*0030*/ 	.string	"ptxas"
        /*0030*/ 	.string	"Cuda compilation tools, release 13.0, V13.0.88"
        /*0030*/ 	.string	"Build cuda_13.0.r13.0/compiler.36424714_0"
        /*0030*/ 	.string	"-arch sm_100 -m 64 "



//--------------------- .note.nv.cuinfo           --------------------------
	.section	.note.nv.cuinfo,"",@"SHT_NOTE"
	.sectionflags	@"SHF_NOTE_NV_CUINFO"
        /*0018*/ 	.short	0x0002
        /*001a*/ 	.short	0x0064
        /*001c*/ 	.short	0x0082
	.zero		2


//--------------------- .nv.info                  --------------------------
	.section	.nv.info,"",@"SHT_CUDA_INFO"
	.align	4


	//----- nvinfo : EIATTR_REGCOUNT
	.align		4
        /*0000*/ 	.byte	0x04, 0x2f
        /*0002*/ 	.short	(.L_10 - .L_9)
	.align		4
.L_9:
        /*0004*/ 	.word	index@(_Z17GPUMultiplyMatrixPlS_ii)
        /*0008*/ 	.word	0x00000020


	//----- nvinfo : EIATTR_FRAME_SIZE
	.align		4
.L_10:
        /*000c*/ 	.byte	0x04, 0x11
        /*000e*/ 	.short	(.L_12 - .L_11)
	.align		4
.L_11:
        /*0010*/ 	.word	index@(_Z17GPUMultiplyMatrixPlS_ii)
        /*0014*/ 	.word	0x00000000


	//----- nvinfo : EIATTR_REGCOUNT
	.align		4
.L_12:
        /*0018*/ 	.byte	0x04, 0x2f
        /*001a*/ 	.short	(.L_14 - .L_13)
	.align		4
.L_13:
        /*001c*/ 	.word	index@(_Z8traversePlS_iiiii)
        /*0020*/ 	.word	0x0000001c


	//----- nvinfo : EIATTR_FRAME_SIZE
	.align		4
.L_14:
        /*0024*/ 	.byte	0x04, 0x11
        /*0026*/ 	.short	(.L_16 - .L_15)
	.align		4
.L_15:
        /*0028*/ 	.word	index@(_Z8traversePlS_iiiii)
        /*002c*/ 	.word	0x00000000


	//----- nvinfo : EIATTR_MIN_STACK_SIZE
	.align		4
.L_16:
        /*0030*/ 	.byte	0x04, 0x12
        /*0032*/ 	.short	(.L_18 - .L_17)
	.align		4
.L_17:
        /*0034*/ 	.word	index@(_Z8traversePlS_iiiii)
        /*0038*/ 	.word	0x00000000


	//----- nvinfo : EIATTR_MIN_STACK_SIZE
	.align		4
.L_18:
        /*003c*/ 	.byte	0x04, 0x12
        /*003e*/ 	.short	(.L_20 - .L_19)
	.align		4
.L_19:
        /*0040*/ 	.word	index@(_Z17GPUMultiplyMatrixPlS_ii)
        /*0044*/ 	.word	0x00000000
.L_20:


//--------------------- .nv.compat                --------------------------
	.section	.nv.compat,"",@"SHT_CUDA_COMPAT_INFO"
	.align	4
        /*0000*/ 	.byte	0x02, 0x09, 0x00, 0x00, 0x02, 0x02, 0x01, 0x00, 0x02, 0x05, 0x05, 0x00, 0x03, 0x07, 0x01, 0x01
        /*0010*/ 	.byte	0x02, 0x03, 0x00, 0x00, 0x02, 0x06, 0x01, 0x00, 0x04, 0x0b, 0x08, 0x00, 0x09, 0x00, 0x00, 0x00
        /*0020*/ 	.byte	0x00, 0x00, 0x00, 0x00


//--------------------- .nv.info._Z8traversePlS_iiiii --------------------------
	.section	.nv.info._Z8traversePlS_iiiii,"",@"SHT_CUDA_INFO"
	.sectionflags	@""
	.align	4


	//----- nvinfo : EIATTR_CUDA_API_VERSION
	.align		4
        /*0000*/ 	.byte	0x04, 0x37
        /*0002*/ 	.short	(.L_22 - .L_21)
.L_21:
        /*0004*/ 	.word	0x00000082


	//----- nvinfo : EIATTR_KPARAM_INFO
	.align		4
.L_22:
        /*0008*/ 	.byte	0x04, 0x17
        /*000a*/ 	.short	(.L_24 - .L_23)
.L_23:
        /*000c*/ 	.word	0x00000000
        /*0010*/ 	.short	0x0006
        /*0012*/ 	.short	0x0020
        /*0014*/ 	.byte	0x00, 0xf0, 0x11, 0x00


	//----- nvinfo : EIATTR_KPARAM_INFO
	.align		4
.L_24:
        /*0018*/ 	.byte	0x04, 0x17
        /*001a*/ 	.short	(.L_26 - .L_25)
.L_25:
        /*001c*/ 	.word	0x00000000
        /*0020*/ 	.short	0x0005
        /*0022*/ 	.short	0x001c
        /*0024*/ 	.byte	0x00, 0xf0, 0x11, 0x00


	//----- nvinfo : EIATTR_KPARAM_INFO
	.align		4
.L_26:
        /*0028*/ 	.byte	0x04, 0x17
        /*002a*/ 	.short	(.L_28 - .L_27)
.L_27:
        /*002c*/ 	.word	0x00000000
        /*0030*/ 	.short	0x0004
        /*0032*/ 	.short	0x0018
        /*0034*/ 	.byte	0x00, 0xf0, 0x11, 0x00


	//----- nvinfo : EIATTR_KPARAM_INFO
	.align		4
.L_28:
        /*0038*/ 	.byte	0x04, 0x17
        /*003a*/ 	.short	(.L_30 - .L_29)
.L_29:
        /*003c*/ 	.word	0x00000000
        /*0040*/ 	.short	0x0003
        /*0042*/ 	.short	0x0014
        /*0044*/ 	.byte	0x00, 0xf0, 0x11, 0x00


	//----- nvinfo : EIATTR_KPARAM_INFO
	.align		4
.L_30:
        /*0048*/ 	.byte	0x04, 0x17
        /*004a*/ 	.short	(.L_32 - .L_31)
.L_31:
        /*004c*/ 	.word	0x00000000
        /*0050*/ 	.short	0x0002
        /*0052*/ 	.short	0x0010
        /*0054*/ 	.byte	0x00, 0xf0, 0x11, 0x00


	//----- nvinfo : EIATTR_KPARAM_INFO
	.align		4
.L_32:
        /*0058*/ 	.byte	0x04, 0x17
        /*005a*/ 	.short	(.L_34 - .L_33)
.L_33:
        /*005c*/ 	.word	0x00000000
        /*0060*/ 	.short	0x0001
        /*0062*/ 	.short	0x0008
        /*0064*/ 	.byte	0x00, 0xf5, 0x21, 0x00


	//----- nvinfo : EIATTR_KPARAM_INFO
	.align		4
.L_34:
        /*0068*/ 	.byte	0x04, 0x17
        /*006a*/ 	.short	(.L_36 - .L_35)
.L_35:
        /*006c*/ 	.word	0x00000000
        /*0070*/ 	.short	0x0000
        /*0072*/ 	.short	0x0000
        /*0074*/ 	.byte	0x00, 0xf5, 0x21, 0x00


	//----- nvinfo : EIATTR_SPARSE_MMA_MASK
	.align		4
.L_36:
        /*0078*/ 	.byte	0x03, 0x50
        /*007a*/ 	.short	0x0000


	//----- nvinfo : EIATTR_MAXREG_COUNT
	.align		4
        /*007c*/ 	.byte	0x03, 0x1b
        /*007e*/ 	.short	0x00ff


	//----- nvinfo : EIATTR_MERCURY_ISA_VERSION
	.align		4
        /*0080*/ 	.byte	0x03, 0x5f
        /*0082*/ 	.short	0x0101


	//----- nvinfo : EIATTR_VRC_CTA_INIT_COUNT
	.align		4
        /*0084*/ 	.byte	0x02, 0x4a
	.zero		1
	.zero		1


	//----- nvinfo : EIATTR_EXIT_INSTR_OFFSETS
	.align		4
        /*0088*/ 	.byte	0x04, 0x1c
        /*008a*/ 	.short	(.L_38 - .L_37)


	//   ....[0]....
.L_37:
        /*008c*/ 	.word	0x00000100


	//   ....[1]....
        /*0090*/ 	.word	0x000006a0


	//----- nvinfo : EIATTR_CRS_STACK_SIZE
	.align		4
.L_38:
        /*0094*/ 	.byte	0x04, 0x1e
        /*0096*/ 	.short	(.L_40 - .L_39)
.L_39:
        /*0098*/ 	.word	0x00000000


	//----- nvinfo : EIATTR_CBANK_PARAM_SIZE
	.align		4
.L_40:
        /*009c*/ 	.byte	0x03, 0x19
        /*009e*/ 	.short	0x0024


	//----- nvinfo : EIATTR_PARAM_CBANK
	.align		4
        /*00a0*/ 	.byte	0x04, 0x0a
        /*00a2*/ 	.short	(.L_42 - .L_41)
	.align		4
.L_41:
        /*00a4*/ 	.word	index@(.nv.constant0._Z8traversePlS_iiiii)
        /*00a8*/ 	.short	0x0380
        /*00aa*/ 	.short	0x0024


	//----- nvinfo : EIATTR_SW_WAR
	.align		4
.L_42:
        /*00ac*/ 	.byte	0x04, 0x36
        /*00ae*/ 	.short	(.L_44 - .L_43)
.L_43:
        /*00b0*/ 	.word	0x00000008
.L_44:


//--------------------- .nv.info._Z17GPUMultiplyMatrixPlS_ii --------------------------
	.section	.nv.info._Z17GPUMultiplyMatrixPlS_ii,"",@"SHT_CUDA_INFO"
	.sectionflags	@""
	.align	4


	//----- nvinfo : EIATTR_CUDA_API_VERSION
	.align		4
        /*0000*/ 	.byte	0x04, 0x37
        /*0002*/ 	.short	(.L_46 - .L_45)
.L_45:
        /*0004*/ 	.word	0x00000082


	//----- nvinfo : EIATTR_KPARAM_INFO
	.align		4
.L_46:
        /*0008*/ 	.byte	0x04, 0x17
        /*000a*/ 	.short	(.L_48 - .L_47)
.L_47:
        /*000c*/ 	.word	0x00000000
        /*0010*/ 	.short	0x0003
        /*0012*/ 	.short	0x0014
        /*0014*/ 	.byte	0x00, 0xf0, 0x11, 0x00


	//----- nvinfo : EIATTR_KPARAM_INFO
	.align		4
.L_48:
        /*0018*/ 	.byte	0x04, 0x17
        /*001a*/ 	.short	(.L_50 - .L_49)
.L_49:
        /*001c*/ 	.word	0x00000000
        /*0020*/ 	.short	0x0002
        /*0022*/ 	.short	0x0010
        /*0024*/ 	.byte	0x00, 0xf0, 0x11, 0x00


	//----- nvinfo : EIATTR_KPARAM_INFO
	.align		4
.L_50:
        /*0028*/ 	.byte	0x04, 0x17
        /*002a*/ 	.short	(.L_52 - .L_51)
.L_51:
        /*002c*/ 	.word	0x00000000
        /*0030*/ 	.short	0x0001
        /*0032*/ 	.short	0x0008
        /*0034*/ 	.byte	0x00, 0xf5, 0x21, 0x00


	//----- nvinfo : EIATTR_KPARAM_INFO
	.align		4
.L_52:
        /*0038*/ 	.byte	0x04, 0x17
        /*003a*/ 	.short	(.L_54 - .L_53)
.L_53:
        /*003c*/ 	.word	0x00000000
        /*0040*/ 	.short	0x0000
        /*0042*/ 	.short	0x0000
        /*0044*/ 	.byte	0x00, 0xf5, 0x21, 0x00


	//----- nvinfo : EIATTR_SPARSE_MMA_MASK
	.align		4
.L_54:
        /*0048*/ 	.byte	0x03, 0x50
        /*004a*/ 	.short	0x0000


	//----- nvinfo : EIATTR_MAXREG_COUNT
	.align		4
        /*004c*/ 	.byte	0x03, 0x1b
        /*004e*/ 	.short	0x00ff


	//----- nvinfo : EIATTR_NUM_BARRIERS
	.align		4
        /*0050*/ 	.byte	0x02, 0x4c
        /*0052*/ 	.byte	0x01
	.zero		1


	//----- nvinfo : EIATTR_MERCURY_ISA_VERSION
	.align		4
        /*0054*/ 	.byte	0x03, 0x5f
        /*0056*/ 	.short	0x0101


	//----- nvinfo : EIATTR_VRC_CTA_INIT_COUNT
	.align		4
        /*0058*/ 	.byte	0x02, 0x4a
	.zero		1
	.zero		1


	//----- nvinfo : EIATTR_EXIT_INSTR_OFFSETS
	.align		4
        /*005c*/ 	.byte	0x04, 0x1c
        /*005e*/ 	.short	(.L_56 - .L_55)


	//   ....[0]....
.L_55:
        /*0060*/ 	.word	0x00000030


	//   ....[1]....
        /*0064*/ 	.word	0x00000c60


	//----- nvinfo : EIATTR_CBANK_PARAM_SIZE
	.align		4
.L_56:
        /*0068*/ 	.byte	0x03, 0x19
        /*006a*/ 	.short	0x0018


	//----- nvinfo : EIATTR_PARAM_CBANK
	.align		4
        /*006c*/ 	.byte	0x04, 0x0a
        /*006e*/ 	.short	(.L_58 - .L_57)
	.align		4
.L_57:
        /*0070*/ 	.word	index@(.nv.constant0._Z17GPUMultiplyMatrixPlS_ii)
        /*0074*/ 	.short	0x0380
        /*0076*/ 	.short	0x0018


	//----- nvinfo : EIATTR_SW_WAR
	.align		4
.L_58:
        /*0078*/ 	.byte	0x04, 0x36
        /*007a*/ 	.short	(.L_60 - .L_59)
.L_59:
        /*007c*/ 	.word	0x00000008
.L_60:


//--------------------- .nv.callgraph             --------------------------
	.section	.nv.callgraph,"",@"SHT_CUDA_CALLGRAPH"
	.align	4
	.sectionentsize	8
	.align		4
        /*0000*/ 	.word	0x00000000
	.align		4
        /*0004*/ 	.word	0xffffffff
	.align		4
        /*0008*/ 	.word	0x00000000
	.align		4
        /*000c*/ 	.word	0xfffffffe
	.align		4
        /*0010*/ 	.word	0x00000000
	.align		4
        /*0014*/ 	.word	0xfffffffd
	.align		4
        /*0018*/ 	.word	0x00000000
	.align		4
        /*001c*/ 	.word	0xfffffffc


//--------------------- .nv.constant4             --------------------------
	.section	.nv.constant4,"a",@progbits
	.align	8
	.align		8
.nv.constant4:
        /*0000*/ 	.dword	precalc_xorwow_matrix
	.align		8
        /*0008*/ 	.dword	precalc_xorwow_offset_matrix
	.align		8
        /*0010*/ 	.dword	mrg32k3aM1
	.align		8
        /*0018*/ 	.dword	mrg32k3aM2
	.align		8
        /*0020*/ 	.dword	mrg32k3aM1SubSeq
	.align		8
        /*0028*/ 	.dword	mrg32k3aM2SubSeq
	.align		8
        /*0030*/ 	.dword	mrg32k3aM1Seq
	.align		8
        /*0038*/ 	.dword	mrg32k3aM2Seq


//--------------------- .nv.constant3             --------------------------
	.section	.nv.constant3,"a",@progbits
	.align	8
.nv.constant3:
	.type		__cr_lgamma_table,@object
	.size		__cr_lgamma_table,(.L_8 - __cr_lgamma_table)
__cr_lgamma_table:
        /*0000*/ 	.byte	0x00, 0x00, 0x00, 0x00, 0x00, 0x00, 0x00, 0x00, 0x00, 0x00, 0x00, 0x00, 0x00, 0x00, 0x00, 0x00
        /*0010*/ 	.byte	0xef, 0x39, 0xfa, 0xfe, 0x42, 0x2e, 0xe6, 0x3f, 0x02, 0x20, 0x2a, 0xfa, 0x0b, 0xab, 0xfc, 0x3f
        /*0020*/ 	.byte	0xf9, 0x2c, 0x92, 0x7c, 0xa7, 0x6c, 0x09, 0x40, 0xc9, 0x79, 0x44, 0x3c, 0x64, 0x26, 0x13, 0x40
        /*0030*/ 	.byte	0xca, 0x01, 0xcf, 0x3a, 0x27, 0x51, 0x1a, 0x40, 0x30, 0xcc, 0x2d, 0xf3, 0xe1, 0x0c, 0x21, 0x40
        /*0040*/ 	.byte	0x0d, 0xb7, 0xfc, 0x82, 0x8e, 0x35, 0x25, 0x40
.L_8:


//--------------------- .text._Z8traversePlS_iiiii --------------------------
	.section	.text._Z8traversePlS_iiiii,"ax",@progbits
	.align	128
        .global         _Z8traversePlS_iiiii
        .type           _Z8traversePlS_iiiii,@function
        .size           _Z8traversePlS_iiiii,(.L_x_14 - _Z8traversePlS_iiiii)
        .other          _Z8traversePlS_iiiii,@"STO_CUDA_ENTRY STV_DEFAULT"
_Z8traversePlS_iiiii:
.text._Z8traversePlS_iiiii:
[----:B------:R-:W-:Y:S01]  /*0000*/  LDC R1, c[0x0][0x37c] ;  /* 0x0000df00ff017b82 */ /* 0x000fe20000000800 */
[----:B------:R-:W0:Y:S07]  /*0010*/  S2R R3, SR_TID.X ;  /* 0x0000000000037919 */ /* 0x000e2e0000002100 */
[----:B------:R-:W0:Y:S01]  /*0020*/  S2UR UR6, SR_CTAID.X ;  /* 0x00000000000679c3 */ /* 0x000e220000002500 */
[----:B------:R-:W1:Y:S01]  /*0030*/  LDCU UR7, c[0x0][0x394] ;  /* 0x00007280ff0777ac */ /* 0x000e620008000800 */
[----:B------:R-:W2:Y:S06]  /*0040*/  LDCU.64 UR4, c[0x0][0x358] ;  /* 0x00006b00ff0477ac */ /* 0x000eac0008000a00 */
[----:B------:R-:W0:Y:S08]  /*0050*/  LDC R0, c[0x0][0x360] ;  /* 0x0000d800ff007b82 */ /* 0x000e300000000800 */
[----:B------:R-:W3:Y:S01]  /*0060*/  LDC R5, c[0x0][0x39c] ;  /* 0x0000e700ff057b82 */ /* 0x000ee20000000800 */
[----:B-1----:R-:W-:-:S07]  /*0070*/  IMAD.U32 R8, RZ, RZ, UR7 ;  /* 0x00000007ff087e24 */ /* 0x002fce000f8e00ff */
[----:B------:R-:W1:Y:S01]  /*0080*/  LDC.64 R6, c[0x0][0x388] ;  /* 0x0000e200ff067b82 */ /* 0x000e620000000a00 */
[----:B0-----:R-:W-:Y:S01]  /*0090*/  IMAD R0, R0, UR6, R3 ;  /* 0x0000000600007c24 */ /* 0x001fe2000f8e0203 */
[----:B------:R-:W-:-:S06]  /*00a0*/  USHF.R.S32.HI UR6, URZ, 0x1f, UR7 ;  /* 0x0000001fff067899 */ /* 0x000fcc0008011407 */
[----:B------:R-:W-:Y:S01]  /*00b0*/  IMAD.U32 R9, RZ, RZ, UR6 ;  /* 0x00000006ff097e24 */ /* 0x000fe2000f8e00ff */
[----:B---3--:R-:W-:Y:S01]  /*00c0*/  ISETP.NE.AND P0, PT, R5, 0x1, PT ;  /* 0x000000010500780c */ /* 0x008fe20003f05270 */
[----:B------:R-:W-:-:S04]  /*00d0*/  IMAD R3, R0, R5, RZ ;  /* 0x0000000500037224 */ /* 0x000fc800078e02ff */
[----:B-1----:R-:W-:-:S05]  /*00e0*/  IMAD.WIDE R6, R3, 0x8, R6 ;  /* 0x0000000803067825 */ /* 0x002fca00078e0206 */
[----:B--2---:R0:W-:Y:S03]  /*00f0*/  STG.E.64 desc[UR4][R6.64], R8 ;  /* 0x0000000806007986 */ /* 0x0041e6000c101b04 */
[----:B------:R-:W-:Y:S05]  /*0100*/  @!P0 EXIT ;  /* 0x000000000000894d */ /* 0x000fea0003800000 */
[----:B------:R-:W1:Y:S01]  /*0110*/  LDCU UR7, c[0x0][0x398] ;  /* 0x00007300ff0777ac */ /* 0x000e620008000800 */
[----:B------:R-:W-:Y:S01]  /*0120*/  HFMA2 R15, -RZ, RZ, -178.125, -3742 ;  /* 0xd991eb4fff0f7431 */ /* 0x000fe200000001ff */
[C---:B------:R-:W-:Y:S01]  /*0130*/  ISETP.GT.AND P0, PT, R0.reuse, -0x1, PT ;  /* 0xffffffff0000780c */ /* 0x040fe20003f04270 */
[C---:B------:R-:W-:Y:S01]  /*0140*/  VIADD R20, R5.reuse, 0xffffffff ;  /* 0xffffffff05147836 */ /* 0x040fe20000000000 */
[----:B------:R-:W2:Y:S01]  /*0150*/  LDCU UR8, c[0x0][0x394] ;  /* 0x00007280ff0877ac */ /* 0x000ea20008000800 */
[----:B------:R-:W-:Y:S01]  /*0160*/  LOP3.LUT R0, R0, 0xaad26b49, RZ, 0x3c, !PT ;  /* 0xaad26b4900007812 */ /* 0x000fe200078e3cff */
[----:B------:R-:W-:-:S04]  /*0170*/  IMAD.WIDE R4, R5, 0x8, R6 ;  /* 0x0000000805047825 */ /* 0x000fc800078e0206 */
[----:B------:R-:W-:Y:S01]  /*0180*/  IMAD R0, R0, 0x4182bed5, RZ ;  /* 0x4182bed500007824 */ /* 0x000fe200078e02ff */
[----:B------:R-:W-:Y:S01]  /*0190*/  SEL R15, R15, 0x8bf16996, P0 ;  /* 0x8bf169960f0f7807 */ /* 0x000fe20000000000 */
[----:B------:R-:W-:Y:S02]  /*01a0*/  IMAD.MOV.U32 R19, RZ, RZ, 0x1 ;  /* 0x00000001ff137424 */ /* 0x000fe400078e00ff */
[----:B------:R-:W-:Y:S01]  /*01b0*/  VIADD R21, R0, 0x75bcd15 ;  /* 0x075bcd1500157836 */ /* 0x000fe20000000000 */
[C---:B------:R-:W-:Y:S01]  /*01c0*/  LOP3.LUT R17, R15.reuse, 0x5491333, RZ, 0x3c, !PT ;  /* 0x054913330f117812 */ /* 0x040fe200078e3cff */
[C---:B------:R-:W-:Y:S01]  /*01d0*/  VIADD R16, R15.reuse, 0x1f123bb5 ;  /* 0x1f123bb50f107836 */ /* 0x040fe20000000000 */
[----:B------:R-:W-:Y:S01]  /*01e0*/  IADD3 R15, PT, PT, R15, 0x64f0c9, R0 ;  /* 0x0064f0c90f0f7810 */ /* 0x000fe20007ffe000 */
[----:B-1----:R-:W-:Y:S02]  /*01f0*/  USHF.R.S32.HI UR6, URZ, 0x1f, UR7 ;  /* 0x0000001fff067899 */ /* 0x002fe40008011407 */
[----:B------:R-:W-:-:S02]  /*0200*/  MOV R2, UR7 ;  /* 0x0000000700027c02 */ /* 0x000fc40008000f00 */
[C---:B------:R-:W-:Y:S01]  /*0210*/  IADD3 R14, PT, PT, R0.reuse, 0x583f19, RZ ;  /* 0x00583f19000e7810 */ /* 0x040fe20007ffe0ff */
[----:B--2---:R-:W-:Y:S01]  /*0220*/  IMAD.U32 R18, RZ, RZ, UR8 ;  /* 0x00000008ff127e24 */ /* 0x004fe2000f8e00ff */
[----:B------:R-:W-:Y:S01]  /*0230*/  LOP3.LUT R13, R0, 0x159a55e5, RZ, 0x3c, !PT ;  /* 0x159a55e5000d7812 */ /* 0x000fe200078e3cff */
[----:B------:R-:W-:-:S07]  /*0240*/  IMAD.U32 R3, RZ, RZ, UR6 ;  /* 0x00000006ff037e24 */ /* 0x000fce000f8e00ff */
.L_x_5:
[----:B------:R-:W-:Y:S01]  /*0250*/  ISETP.NE.AND P0, PT, R19, R20, PT ;  /* 0x000000141300720c */ /* 0x000fe20003f05270 */
[----:B------:R-:W-:-:S12]  /*0260*/  BSSY.RECONVERGENT B0, `(.L_x_0) ;  /* 0x0000040000007945 */ /* 0x000fd80003800200 */
[----:B-1----:R-:W-:Y:S05]  /*0270*/  @!P0 BRA `(.L_x_1) ;  /* 0x0000000000c08947 */ /* 0x002fea0003800000 */
[----:B------:R-:W1:Y:S01]  /*0280*/  LDC R12, c[0x0][0x390] ;  /* 0x0000e400ff0c7b82 */ /* 0x000e620000000800 */
[----:B------:R-:W-:Y:S01]  /*0290*/  BSSY.RECONVERGENT B1, `(.L_x_2) ;  /* 0x0000027000017945 */ /* 0x000fe20003800200 */
[----:B-1----:R-:W1:Y:S01]  /*02a0*/  I2F.U32.RP R23, R12 ;  /* 0x0000000c00177306 */ /* 0x002e620000209000 */
[----:B------:R-:W-:Y:S02]  /*02b0*/  ISETP.NE.U32.AND P1, PT, R12, RZ, PT ;  /* 0x000000ff0c00720c */ /* 0x000fe40003f25070 */
[----:B------:R-:W-:-:S05]  /*02c0*/  LOP3.LUT R0, RZ, R12, RZ, 0x33, !PT ;  /* 0x0000000cff007212 */ /* 0x000fca00078e33ff */
[----:B-1----:R-:W1:Y:S02]  /*02d0*/  MUFU.RCP R23, R23 ;  /* 0x0000001700177308 */ /* 0x002e640000001000 */
[----:B-1----:R-:W-:-:S06]  /*02e0*/  IADD3 R10, PT, PT, R23, 0xffffffe, RZ ;  /* 0x0ffffffe170a7810 */ /* 0x002fcc0007ffe0ff */
[----:B------:R1:W2:Y:S02]  /*02f0*/  F2I.FTZ.U32.TRUNC.NTZ R11, R10 ;  /* 0x0000000a000b7305 */ /* 0x0002a4000021f000 */
[----:B-1----:R-:W-:Y:S02]  /*0300*/  IMAD.MOV.U32 R10, RZ, RZ, RZ ;  /* 0x000000ffff0a7224 */ /* 0x002fe400078e00ff */
[----:B--2---:R-:W-:-:S04]  /*0310*/  IMAD.MOV R25, RZ, RZ, -R11 ;  /* 0x000000ffff197224 */ /* 0x004fc800078e0a0b */
[----:B------:R-:W-:-:S04]  /*0320*/  IMAD R25, R25, R12, RZ ;  /* 0x0000000c19197224 */ /* 0x000fc800078e02ff */
[----:B------:R-:W-:-:S07]  /*0330*/  IMAD.HI.U32 R22, R11, R25, R10 ;  /* 0x000000190b167227 */ /* 0x000fce00078e000a */
.L_x_3:
[----:B------:R-:W-:Y:S01]  /*0340*/  SHF.R.U32.HI R10, RZ, 0x2, R21 ;  /* 0x00000002ff0a7819 */ /* 0x000fe20000011615 */
[----:B------:R-:W-:Y:S01]  /*0350*/  VIADD R15, R15, 0x587c5 ;  /* 0x000587c50f0f7836 */ /* 0x000fe20000000000 */
[----:B------:R-:W-:Y:S02]  /*0360*/  SHF.L.U32 R11, R14, 0x4, RZ ;  /* 0x000000040e0b7819 */ /* 0x000fe400000006ff */
[----:B------:R-:W-:-:S05]  /*0370*/  LOP3.LUT R10, R10, R21, RZ, 0x3c, !PT ;  /* 0x000000150a0a7212 */ /* 0x000fca00078e3cff */
[----:B------:R-:W-:-:S05]  /*0380*/  IMAD.SHL.U32 R21, R10, 0x2, RZ ;  /* 0x000000020a157824 */ /* 0x000fca00078e00ff */
[----:B------:R-:W-:-:S04]  /*0390*/  LOP3.LUT R11, R14, R11, R21, 0x96, !PT ;  /* 0x0000000b0e0b7212 */ /* 0x000fc800078e9615 */
[----:B------:R-:W-:-:S04]  /*03a0*/  LOP3.LUT R24, R11, R10, RZ, 0x3c, !PT ;  /* 0x0000000a0b187212 */ /* 0x000fc800078e3cff */
[----:B------:R-:W-:-:S05]  /*03b0*/  IADD3 R11, PT, PT, R24, R15, RZ ;  /* 0x0000000f180b7210 */ /* 0x000fca0007ffe0ff */
[----:B------:R-:W-:-:S04]  /*03c0*/  IMAD.HI.U32 R10, R22, R11, RZ ;  /* 0x0000000b160a7227 */ /* 0x000fc800078e00ff */
[----:B------:R-:W-:-:S04]  /*03d0*/  IMAD.MOV R10, RZ, RZ, -R10 ;  /* 0x000000ffff0a7224 */ /* 0x000fc800078e0a0a */
[----:B------:R-:W-:Y:S02]  /*03e0*/  IMAD R23, R12, R10, R11 ;  /* 0x0000000a0c177224 */ /* 0x000fe400078e020b */
[----:B------:R-:W1:Y:S03]  /*03f0*/  LDC.64 R10, c[0x0][0x380] ;  /* 0x0000e000ff0a7b82 */ /* 0x000e660000000a00 */
[----:B------:R-:W-:-:S13]  /*0400*/  ISETP.GE.U32.AND P0, PT, R23, R12, PT ;  /* 0x0000000c1700720c */ /* 0x000fda0003f06070 */
[----:B------:R-:W-:-:S04]  /*0410*/  @P0 IADD3 R23, PT, PT, R23, -R12, RZ ;  /* 0x8000000c17170210 */ /* 0x000fc80007ffe0ff */
[----:B------:R-:W-:-:S13]  /*0420*/  ISETP.GE.U32.AND P0, PT, R23, R12, PT ;  /* 0x0000000c1700720c */ /* 0x000fda0003f06070 */
[----:B------:R-:W-:-:S05]  /*0430*/  @P0 IMAD.IADD R23, R23, 0x1, -R12 ;  /* 0x0000000117170824 */ /* 0x000fca00078e0a0c */
[----:B------:R-:W-:-:S05]  /*0440*/  SEL R23, R0, R23, !P1 ;  /* 0x0000001700177207 */ /* 0x000fca0004800000 */
[----:B------:R-:W-:-:S04]  /*0450*/  IMAD R21, R18, R12, R23 ;  /* 0x0000000c12157224 */ /* 0x000fc800078e0217 */
[----:B-1----:R-:W-:-:S06]  /*0460*/  IMAD.WIDE R10, R21, 0x8, R10 ;  /* 0x00000008150a7825 */ /* 0x002fcc00078e020a */
[----:B------:R-:W2:Y:S01]  /*0470*/  LDG.E.64 R10, desc[UR4][R10.64] ;  /* 0x000000040a0a7981 */ /* 0x000ea2000c1e1b00 */
[----:B------:R-:W-:Y:S01]  /*0480*/  MOV R21, R13 ;  /* 0x0000000d00157202 */ /* 0x000fe20000000f00 */
[----:B------:R-:W-:Y:S01]  /*0490*/  IMAD.MOV.U32 R13, RZ, RZ, R16 ;  /* 0x000000ffff0d7224 */ /* 0x000fe200078e0010 */
[----:B------:R-:W-:Y:S01]  /*04a0*/  MOV R16, R17 ;  /* 0x0000001100107202 */ /* 0x000fe20000000f00 */
[----:B------:R-:W-:Y:S01]  /*04b0*/  IMAD.MOV.U32 R17, RZ, RZ, R14 ;  /* 0x000000ffff117224 */ /* 0x000fe200078e000e */
[----:B------:R-:W-:Y:S02]  /*04c0*/  MOV R14, R24 ;  /* 0x00000018000e7202 */ /* 0x000fe40000000f00 */
[----:B--2---:R-:W-:-:S04]  /*04d0*/  ISETP.NE.U32.AND P0, PT, R10, 0x1, PT ;  /* 0x000000010a00780c */ /* 0x004fc80003f05070 */
[----:B------:R-:W-:-:S13]  /*04e0*/  ISETP.NE.AND.EX P0, PT, R11, RZ, PT, P0 ;  /* 0x000000ff0b00720c */ /* 0x000fda0003f05300 */
[----:B------:R-:W-:Y:S05]  /*04f0*/  @P0 BRA `(.L_x_3) ;  /* 0xfffffffc00900947 */ /* 0x000fea000383ffff */
[----:B------:R-:W-:Y:S05]  /*0500*/  BSYNC.RECONVERGENT B1 ;  /* 0x0000000000017941 */ /* 0x000fea0003800200 */
.L_x_2:
[----:B------:R-:W-:Y:S02]  /*0510*/  IMAD.MOV.U32 R18, RZ, RZ, R23 ;  /* 0x000000ffff127224 */ /* 0x000fe400078e0017 */
[----:B------:R-:W-:-:S03]  /*0520*/  IMAD.WIDE R22, R19, 0x8, R6 ;  /* 0x0000000813167825 */ /* 0x000fc600078e0206 */
[----:B------:R-:W-:Y:S01]  /*0530*/  SHF.R.S32.HI R11, RZ, 0x1f, R18 ;  /* 0x0000001fff0b7819 */ /* 0x000fe20000011412 */
[----:B------:R-:W-:Y:S01]  /*0540*/  VIADD R19, R19, 0x1 ;  /* 0x0000000113137836 */ /* 0x000fe20000000000 */
[----:B------:R-:W-:-:S05]  /*0550*/  MOV R10, R18 ;  /* 0x00000012000a7202 */ /* 0x000fca0000000f00 */
[----:B------:R1:W-:Y:S01]  /*0560*/  STG.E.64 desc[UR4][R22.64], R10 ;  /* 0x0000000a16007986 */ /* 0x0003e2000c101b04 */
[----:B------:R-:W-:Y:S05]  /*0570*/  BRA `(.L_x_4) ;  /* 0x0000000000387947 */ /* 0x000fea0003800000 */
.L_x_1:
[----:B------:R-:W1:Y:S01]  /*0580*/  LDC R19, c[0x0][0x398] ;  /* 0x0000e600ff137b82 */ /* 0x000e620000000800 */
[----:B------:R-:W1:Y:S07]  /*0590*/  LDCU UR6, c[0x0][0x390] ;  /* 0x00007200ff0677ac */ /* 0x000e6e0008000800 */
[----:B------:R-:W2:Y:S01]  /*05a0*/  LDC.64 R10, c[0x0][0x380] ;  /* 0x0000e000ff0a7b82 */ /* 0x000ea20000000a00 */
[----:B-1----:R-:W-:-:S04]  /*05b0*/  IMAD R19, R18, UR6, R19 ;  /* 0x0000000612137c24 */ /* 0x002fc8000f8e0213 */
[----:B--2---:R-:W-:-:S06]  /*05c0*/  IMAD.WIDE R10, R19, 0x8, R10 ;  /* 0x00000008130a7825 */ /* 0x004fcc00078e020a */
[----:B------:R-:W2:Y:S02]  /*05d0*/  LDG.E.64 R10, desc[UR4][R10.64] ;  /* 0x000000040a0a7981 */ /* 0x000ea4000c1e1b00 */
[----:B--2---:R-:W-:-:S04]  /*05e0*/  ISETP.NE.U32.AND P0, PT, R10, 0x1, PT ;  /* 0x000000010a00780c */ /* 0x004fc80003f05070 */
[----:B------:R-:W-:-:S13]  /*05f0*/  ISETP.NE.AND.EX P0, PT, R11, RZ, PT, P0 ;  /* 0x000000ff0b00720c */ /* 0x000fda0003f05300 */
[----:B------:R-:W2:Y:S01]  /*0600*/  @!P0 LDC R18, c[0x0][0x398] ;  /* 0x0000e600ff128b82 */ /* 0x000ea20000000800 */
[----:B------:R3:W-:Y:S04]  /*0610*/  @!P0 STG.E.64 desc[UR4][R4.64+-0x8], R2 ;  /* 0xfffff80204008986 */ /* 0x0007e8000c101b04 */
[----:B------:R3:W-:Y:S03]  /*0620*/  @P0 STG.E.64 desc[UR4][R6.64], R8 ;  /* 0x0000000806000986 */ /* 0x0007e6000c101b04 */
[----:B------:R-:W4:Y:S08]  /*0630*/  @!P0 LDC R19, c[0x0][0x39c] ;  /* 0x0000e700ff138b82 */ /* 0x000f300000000800 */
[----:B------:R-:W1:Y:S01]  /*0640*/  @P0 LDC R18, c[0x0][0x394] ;  /* 0x0000e500ff120b82 */ /* 0x000e620000000800 */
[----:B--234-:R-:W-:-:S07]  /*0650*/  @P0 MOV R19, 0x1 ;  /* 0x0000000100130802 */ /* 0x01cfce0000000f00 */
.L_x_4:
[----:B------:R-:W-:Y:S05]  /*0660*/  BSYNC.RECONVERGENT B0 ;  /* 0x0000000000007941 */ /* 0x000fea0003800200 */
.L_x_0:
[----:B------:R-:W2:Y:S02]  /*0670*/  LDCU UR6, c[0x0][0x39c] ;  /* 0x00007380ff0677ac */ /* 0x000ea40008000800 */
[----:B--2---:R-:W-:-:S13]  /*0680*/  ISETP.NE.AND P0, PT, R19, UR6, PT ;  /* 0x0000000613007c0c */ /* 0x004fda000bf05270 */
[----:B------:R-:W-:Y:S05]  /*0690*/  @P0 BRA `(.L_x_5) ;  /* 0xfffffff800ec0947 */ /* 0x000fea000383ffff */
[----:B------:R-:W-:Y:S05]  /*06a0*/  EXIT ;  /* 0x000000000000794d */ /* 0x000fea0003800000 */
.L_x_6:
[----:B------:R-:W-:-:S00]  /*06b0*/  BRA `(.L_x_6) ;  /* 0xfffffffc00fc7947 */ /* 0x000fc0000383ffff */
[----:B------:R-:W-:-:S00]  /*06c0*/  NOP ;  /* 0x0000000000007918 */ /* 0x000fc00000000000 */
        /* <DEDUP_REMOVED lines=11> */
.L_x_14:


//--------------------- .text._Z17GPUMultiplyMatrixPlS_ii --------------------------
	.section	.text._Z17GPUMultiplyMatrixPlS_ii,"ax",@progbits
	.align	128
        .global         _Z17GPUMultiplyMatrixPlS_ii
        .type           _Z17GPUMultiplyMatrixPlS_ii,@function
        .size           _Z17GPUMultiplyMatrixPlS_ii,(.L_x_15 - _Z17GPUMultiplyMatrixPlS_ii)
        .other          _Z17GPUMultiplyMatrixPlS_ii,@"STO_CUDA_ENTRY STV_DEFAULT"
_Z17GPUMultiplyMatrixPlS_ii:
.text._Z17GPUMultiplyMatrixPlS_ii:
[----:B------:R-:W-:Y:S08]  /*0000*/  LDC R1, c[0x0][0x37c] ;  /* 0x0000df00ff017b82 */ /* 0x000ff00000000800 */
[----:B------:R-:W0:Y:S02]  /*0010*/  LDC R0, c[0x0][0x390] ;  /* 0x0000e400ff007b82 */ /* 0x000e240000000800 */
[----:B0-----:R-:W-:-:S13]  /*0020*/  ISETP.GE.AND P0, PT, R0, 0x1, PT ;  /* 0x000000010000780c */ /* 0x001fda0003f06270 */
[----:B------:R-:W-:Y:S05]  /*0030*/  @!P0 EXIT ;  /* 0x000000000000894d */ /* 0x000fea0003800000 */
[----:B------:R-:W0:Y:S01]  /*0040*/  LDC R6, c[0x0][0x394] ;  /* 0x0000e500ff067b82 */ /* 0x000e220000000800 */
[----:B------:R-:W1:Y:S01]  /*0050*/  S2R R5, SR_TID.X ;  /* 0x0000000000057919 */ /* 0x000e620000002100 */
[----:B------:R-:W1:Y:S01]  /*0060*/  LDCU UR4, c[0x0][0x360] ;  /* 0x00006c00ff0477ac */ /* 0x000e620008000800 */
[----:B------:R-:W1:Y:S01]  /*0070*/  S2R R4, SR_CTAID.X ;  /* 0x0000000000047919 */ /* 0x000e620000002500 */
[----:B------:R-:W2:Y:S01]  /*0080*/  LDCU.64 UR6, c[0x0][0x358] ;  /* 0x00006b00ff0677ac */ /* 0x000ea20008000a00 */
[----:B0-----:R-:W-:-:S04]  /*0090*/  IABS R7, R6 ;  /* 0x0000000600077213 */ /* 0x001fc80000000000 */
[----:B------:R-:W0:Y:S01]  /*00a0*/  I2F.RP R0, R7 ;  /* 0x0000000700007306 */ /* 0x000e220000209400 */
[----:B-1----:R-:W-:Y:S01]  /*00b0*/  IMAD R5, R4, UR4, R5 ;  /* 0x0000000404057c24 */ /* 0x002fe2000f8e0205 */
[----:B------:R-:W1:Y:S04]  /*00c0*/  LDCU UR4, c[0x0][0x390] ;  /* 0x00007200ff0477ac */ /* 0x000e680008000800 */
[----:B------:R-:W-:Y:S02]  /*00d0*/  ISETP.GE.AND P2, PT, R5, RZ, PT ;  /* 0x000000ff0500720c */ /* 0x000fe40003f46270 */
[----:B0-----:R-:W0:Y:S02]  /*00e0*/  MUFU.RCP R0, R0 ;  /* 0x0000000000007308 */ /* 0x001e240000001000 */
[----:B0-----:R-:W-:-:S02]  /*00f0*/  IADD3 R2, PT, PT, R0, 0xffffffe, RZ ;  /* 0x0ffffffe00027810 */ /* 0x001fc40007ffe0ff */
[----:B------:R-:W-:-:S04]  /*0100*/  IABS R0, R5 ;  /* 0x0000000500007213 */ /* 0x000fc80000000000 */
[----:B------:R0:W3:Y:S02]  /*0110*/  F2I.FTZ.U32.TRUNC.NTZ R3, R2 ;  /* 0x0000000200037305 */ /* 0x0000e4000021f000 */
[----:B0-----:R-:W-:Y:S01]  /*0120*/  HFMA2 R2, -RZ, RZ, 0, 0 ;  /* 0x00000000ff027431 */ /* 0x001fe200000001ff */
[----:B---3--:R-:W-:-:S05]  /*0130*/  IADD3 R8, PT, PT, RZ, -R3, RZ ;  /* 0x80000003ff087210 */ /* 0x008fca0007ffe0ff */
[----:B------:R-:W-:-:S04]  /*0140*/  IMAD R9, R8, R7, RZ ;  /* 0x0000000708097224 */ /* 0x000fc800078e02ff */
[----:B------:R-:W-:Y:S01]  /*0150*/  IMAD.HI.U32 R3, R3, R9, R2 ;  /* 0x0000000903037227 */ /* 0x000fe200078e0002 */
[----:B------:R-:W-:Y:S01]  /*0160*/  LOP3.LUT R2, R6, 0x7, RZ, 0xc0, !PT ;  /* 0x0000000706027812 */ /* 0x000fe200078ec0ff */
[----:B------:R-:W0:Y:S04]  /*0170*/  LDC.64 R8, c[0x0][0x388] ;  /* 0x0000e200ff087b82 */ /* 0x000e280000000a00 */
[----:B------:R-:W-:-:S05]  /*0180*/  IMAD.HI.U32 R3, R3, R0, RZ ;  /* 0x0000000003037227 */ /* 0x000fca00078e00ff */
[----:B------:R-:W-:-:S05]  /*0190*/  IADD3 R3, PT, PT, -R3, RZ, RZ ;  /* 0x000000ff03037210 */ /* 0x000fca0007ffe1ff */
[----:B------:R-:W-:-:S05]  /*01a0*/  IMAD R0, R7, R3, R0 ;  /* 0x0000000307007224 */ /* 0x000fca00078e0200 */
[----:B------:R-:W-:Y:S01]  /*01b0*/  ISETP.GT.U32.AND P0, PT, R7, R0, PT ;  /* 0x000000000700720c */ /* 0x000fe20003f04070 */
[----:B0-----:R-:W-:-:S12]  /*01c0*/  IMAD.WIDE R8, R5, 0x8, R8 ;  /* 0x0000000805087825 */ /* 0x001fd800078e0208 */
[----:B------:R-:W-:Y:S02]  /*01d0*/  @!P0 IADD3 R0, PT, PT, R0, -R7, RZ ;  /* 0x8000000700008210 */ /* 0x000fe40007ffe0ff */
[----:B------:R-:W-:Y:S02]  /*01e0*/  ISETP.NE.AND P0, PT, R6, RZ, PT ;  /* 0x000000ff0600720c */ /* 0x000fe40003f05270 */
[----:B------:R-:W-:-:S13]  /*01f0*/  ISETP.GT.U32.AND P1, PT, R7, R0, PT ;  /* 0x000000000700720c */ /* 0x000fda0003f24070 */
[----:B------:R-:W-:-:S04]  /*0200*/  @!P1 IADD3 R0, PT, PT, R0, -R7, RZ ;  /* 0x8000000700009210 */ /* 0x000fc80007ffe0ff */
[----:B------:R-:W-:Y:S02]  /*0210*/  @!P2 IADD3 R0, PT, PT, -R0, RZ, RZ ;  /* 0x000000ff0000a210 */ /* 0x000fe40007ffe1ff */
[----:B------:R-:W-:-:S04]  /*0220*/  @!P0 LOP3.LUT R0, RZ, R6, RZ, 0x33, !PT ;  /* 0x00000006ff008212 */ /* 0x000fc800078e33ff */
[----:B-12---:R-:W-:-:S07]  /*0230*/  IADD3 R3, PT, PT, R5, -R0, RZ ;  /* 0x8000000005037210 */ /* 0x006fce0007ffe0ff */
.L_x_12:
[----:B0-----:R-:W0:Y:S01]  /*0240*/  LDC R5, c[0x0][0x394] ;  /* 0x0000e500ff057b82 */ /* 0x001e220000000800 */
[----:B------:R-:W-:Y:S01]  /*0250*/  UMOV UR5, UR4 ;  /* 0x0000000400057c82 */ /* 0x000fe20008000000 */
[----:B------:R-:W-:Y:S01]  /*0260*/  UIADD3 UR4, UPT, UPT, UR4, -0x1, URZ ;  /* 0xffffffff04047890 */ /* 0x000fe2000fffe0ff */
[----:B------:R-:W-:Y:S01]  /*0270*/  CS2R R10, SRZ ;  /* 0x00000000000a7805 */ /* 0x000fe2000001ff00 */
[----:B------:R-:W-:Y:S01]  /*0280*/  UISETP.GT.U32.AND UP0, UPT, UR5, 0x1, UPT ;  /* 0x000000010500788c */ /* 0x000fe2000bf04070 */
[----:B0-----:R-:W-:-:S13]  /*0290*/  ISETP.GE.AND P0, PT, R5, 0x1, PT ;  /* 0x000000010500780c */ /* 0x001fda0003f06270 */
[----:B------:R-:W-:Y:S05]  /*02a0*/  @!P0 BRA `(.L_x_7) ;  /* 0x0000000800608947 */ /* 0x000fea0003800000 */
[----:B------:R-:W-:Y:S01]  /*02b0*/  ISETP.GE.U32.AND P0, PT, R5, 0x8, PT ;  /* 0x000000080500780c */ /* 0x000fe20003f06070 */
[----:B------:R-:W-:Y:S01]  /*02c0*/  HFMA2 R4, -RZ, RZ, 0, 0 ;  /* 0x00000000ff047431 */ /* 0x000fe200000001ff */
[----:B------:R-:W-:-:S11]  /*02d0*/  CS2R R10, SRZ ;  /* 0x00000000000a7805 */ /* 0x000fd6000001ff00 */
[----:B------:R-:W-:Y:S05]  /*02e0*/  @!P0 BRA `(.L_x_8) ;  /* 0x0000000400188947 */ /* 0x000fea0003800000 */
[----:B------:R-:W-:Y:S02]  /*02f0*/  LOP3.LUT R7, R5, 0x7ffffff8, RZ, 0xc0, !PT ;  /* 0x7ffffff805077812 */ /* 0x000fe400078ec0ff */
[----:B------:R-:W-:Y:S02]  /*0300*/  CS2R R10, SRZ ;  /* 0x00000000000a7805 */ /* 0x000fe4000001ff00 */
[----:B------:R-:W-:Y:S02]  /*0310*/  MOV R26, R3 ;  /* 0x00000003001a7202 */ /* 0x000fe40000000f00 */
[----:B------:R-:W-:Y:S02]  /*0320*/  MOV R4, R0 ;  /* 0x0000000000047202 */ /* 0x000fe40000000f00 */
[----:B------:R-:W-:-:S07]  /*0330*/  IADD3 R6, PT, PT, -R7, RZ, RZ ;  /* 0x000000ff07067210 */ /* 0x000fce0007ffe1ff */
.L_x_9:
[----:B------:R-:W0:Y:S08]  /*0340*/  LDC.64 R20, c[0x0][0x380] ;  /* 0x0000e000ff147b82 */ /* 0x000e300000000a00 */
[----:B------:R-:W1:Y:S01]  /*0350*/  LDC.64 R24, c[0x0][0x388] ;  /* 0x0000e200ff187b82 */ /* 0x000e620000000a00 */
[----:B0-----:R-:W-:-:S05]  /*0360*/  IMAD.WIDE R20, R4, 0x8, R20 ;  /* 0x0000000804147825 */ /* 0x001fca00078e0214 */
[----:B------:R-:W2:Y:S01]  /*0370*/  LDG.E.64 R18, desc[UR6][R20.64] ;  /* 0x0000000614127981 */ /* 0x000ea2000c1e1b00 */
[----:B-1----:R-:W-:-:S05]  /*0380*/  IMAD.WIDE R24, R26, 0x8, R24 ;  /* 0x000000081a187825 */ /* 0x002fca00078e0218 */
[----:B------:R-:W2:Y:S01]  /*0390*/  LDG.E.64 R16, desc[UR6][R24.64] ;  /* 0x0000000618107981 */ /* 0x000ea2000c1e1b00 */
[----:B------:R-:W-:-:S03]  /*03a0*/  IMAD.WIDE.U32 R14, R5, 0x8, R20 ;  /* 0x00000008050e7825 */ /* 0x000fc600078e0014 */
[----:B------:R-:W3:Y:S04]  /*03b0*/  LDG.E.64 R12, desc[UR6][R24.64+0x8] ;  /* 0x00000806180c7981 */ /* 0x000ee8000c1e1b00 */
[----:B------:R-:W3:Y:S01]  /*03c0*/  LDG.E.64 R14, desc[UR6][R14.64] ;  /* 0x000000060e0e7981 */ /* 0x000ee2000c1e1b00 */
[----:B--2---:R-:W-:Y:S02]  /*03d0*/  IMAD R17, R17, R18, RZ ;  /* 0x0000001211117224 */ /* 0x004fe400078e02ff */
[----:B------:R-:W-:-:S04]  /*03e0*/  IMAD.WIDE.U32 R10, R18, R16, R10 ;  /* 0x00000010120a7225 */ /* 0x000fc800078e000a */
[----:B------:R-:W-:Y:S02]  /*03f0*/  IMAD R23, R19, R16, R17 ;  /* 0x0000001013177224 */ /* 0x000fe400078e0211 */
[----:B------:R-:W-:Y:S01]  /*0400*/  IMAD.WIDE.U32 R18, R5, 0x10, R20 ;  /* 0x0000001005127825 */ /* 0x000fe200078e0014 */
[----:B------:R-:W2:Y:S05]  /*0410*/  LDG.E.64 R16, desc[UR6][R24.64+0x10] ;  /* 0x0000100618107981 */ /* 0x000eaa000c1e1b00 */
[----:B------:R-:W2:Y:S01]  /*0420*/  LDG.E.64 R18, desc[UR6][R18.64] ;  /* 0x0000000612127981 */ /* 0x000ea2000c1e1b00 */
[----:B------:R-:W-:Y:S01]  /*0430*/  IADD3 R11, PT, PT, R11, R23, RZ ;  /* 0x000000170b0b7210 */ /* 0x000fe20007ffe0ff */
[----:B---3--:R-:W-:-:S04]  /*0440*/  IMAD R13, R13, R14, RZ ;  /* 0x0000000e0d0d7224 */ /* 0x008fc800078e02ff */
[-C--:B------:R-:W-:Y:S02]  /*0450*/  IMAD R13, R15, R12.reuse, R13 ;  /* 0x0000000c0f0d7224 */ /* 0x080fe400078e020d */
[----:B------:R-:W-:-:S04]  /*0460*/  IMAD.WIDE.U32 R10, R14, R12, R10 ;  /* 0x0000000c0e0a7225 */ /* 0x000fc800078e000a */
[----:B------:R-:W-:Y:S01]  /*0470*/  IMAD.WIDE.U32 R14, R5, 0x18, R20 ;  /* 0x00000018050e7825 */ /* 0x000fe200078e0014 */
[----:B------:R-:W-:Y:S02]  /*0480*/  IADD3 R11, PT, PT, R11, R13, RZ ;  /* 0x0000000d0b0b7210 */ /* 0x000fe40007ffe0ff */
        /* <DEDUP_REMOVED lines=8> */
[----:B------:R-:W-:-:S03]  /*0510*/  IADD3 R11, PT, PT, R11, R23, RZ ;  /* 0x000000170b0b7210 */ /* 0x000fc60007ffe0ff */
[----:B------:R-:W4:Y:S01]  /*0520*/  LDG.E.64 R22, desc[UR6][R24.64+0x38] ;  /* 0x0000380618167981 */ /* 0x000f22000c1e1b00 */
[----:B---3--:R-:W-:-:S04]  /*0530*/  IMAD R13, R13, R14, RZ ;  /* 0x0000000e0d0d7224 */ /* 0x008fc800078e02ff */
[-C--:B------:R-:W-:Y:S02]  /*0540*/  IMAD R13, R15, R12.reuse, R13 ;  /* 0x0000000c0f0d7224 */ /* 0x080fe400078e020d */
[----:B------:R-:W-:Y:S02]  /*0550*/  IMAD.WIDE.U32 R14, R14, R12, R10 ;  /* 0x0000000c0e0e7225 */ /* 0x000fe400078e000a */
[----:B------:R-:W3:Y:S03]  /*0560*/  LDG.E.64 R10, desc[UR6][R24.64+0x28] ;  /* 0x00002806180a7981 */ /* 0x000ee6000c1e1b00 */
[----:B------:R-:W-:Y:S01]  /*0570*/  IADD3 R15, PT, PT, R15, R13, RZ ;  /* 0x0000000d0f0f7210 */ /* 0x000fe20007ffe0ff */
[----:B------:R-:W-:-:S06]  /*0580*/  IMAD.WIDE.U32 R12, R5, 0x28, R20 ;  /* 0x00000028050c7825 */ /* 0x000fcc00078e0014 */
[----:B------:R-:W3:Y:S01]  /*0590*/  LDG.E.64 R12, desc[UR6][R12.64] ;  /* 0x000000060c0c7981 */ /* 0x000ee2000c1e1b00 */
[----:B--2---:R-:W-:Y:S02]  /*05a0*/  IMAD R27, R17, R18, RZ ;  /* 0x00000012111b7224 */ /* 0x004fe400078e02ff */
[----:B------:R-:W-:-:S04]  /*05b0*/  IMAD.WIDE.U32 R14, R18, R16, R14 ;  /* 0x00000010120e7225 */ /* 0x000fc800078e000e */
[----:B------:R-:W-:Y:S02]  /*05c0*/  IMAD R27, R19, R16, R27 ;  /* 0x00000010131b7224 */ /* 0x000fe400078e021b */
[C-C-:B------:R-:W-:Y:S01]  /*05d0*/  IMAD.WIDE.U32 R16, R5.reuse, 0x30, R20.reuse ;  /* 0x0000003005107825 */ /* 0x140fe200078e0014 */
[----:B------:R-:W2:Y:S05]  /*05e0*/  LDG.E.64 R18, desc[UR6][R24.64+0x30] ;  /* 0x0000300618127981 */ /* 0x000eaa000c1e1b00 */
[----:B------:R-:W2:Y:S01]  /*05f0*/  LDG.E.64 R16, desc[UR6][R16.64] ;  /* 0x0000000610107981 */ /* 0x000ea2000c1e1b00 */
[----:B------:R-:W-:-:S06]  /*0600*/  IMAD.WIDE.U32 R20, R5, 0x38, R20 ;  /* 0x0000003805147825 */ /* 0x000fcc00078e0014 */
[----:B------:R-:W4:Y:S01]  /*0610*/  LDG.E.64 R20, desc[UR6][R20.64] ;  /* 0x0000000614147981 */ /* 0x000f22000c1e1b00 */
[----:B------:R-:W-:Y:S01]  /*0620*/  IADD3 R15, PT, PT, R15, R27, RZ ;  /* 0x0000001b0f0f7210 */ /* 0x000fe20007ffe0ff */
[----:B---3--:R-:W-:-:S04]  /*0630*/  IMAD R11, R11, R12, RZ ;  /* 0x0000000c0b0b7224 */ /* 0x008fc800078e02ff */
[-C--:B------:R-:W-:Y:S02]  /*0640*/  IMAD R13, R13, R10.reuse, R11 ;  /* 0x0000000a0d0d7224 */ /* 0x080fe400078e020b */
[----:B------:R-:W-:Y:S01]  /*0650*/  IMAD.WIDE.U32 R10, R12, R10, R14 ;  /* 0x0000000a0c0a7225 */ /* 0x000fe200078e000e */
[----:B------:R-:W-:-:S04]  /*0660*/  IADD3 R6, PT, PT, R6, 0x8, RZ ;  /* 0x0000000806067810 */ /* 0x000fc80007ffe0ff */
[----:B------:R-:W-:Y:S02]  /*0670*/  IADD3 R11, PT, PT, R11, R13, RZ ;  /* 0x0000000d0b0b7210 */ /* 0x000fe40007ffe0ff */
[----:B------:R-:W-:Y:S02]  /*0680*/  ISETP.NE.AND P0, PT, R6, RZ, PT ;  /* 0x000000ff0600720c */ /* 0x000fe40003f05270 */
[----:B------:R-:W-:Y:S02]  /*0690*/  LEA R4, R5, R4, 0x3 ;  /* 0x0000000405047211 */ /* 0x000fe400078e18ff */
[----:B------:R-:W-:Y:S01]  /*06a0*/  IADD3 R26, PT, PT, R26, 0x8, RZ ;  /* 0x000000081a1a7810 */ /* 0x000fe20007ffe0ff */
[----:B--2---:R-:W-:Y:S02]  /*06b0*/  IMAD R13, R19, R16, RZ ;  /* 0x00000010130d7224 */ /* 0x004fe400078e02ff */
[----:B------:R-:W-:-:S04]  /*06c0*/  IMAD.WIDE.U32 R10, R16, R18, R10 ;  /* 0x00000012100a7225 */ /* 0x000fc800078e000a */
[----:B------:R-:W-:Y:S02]  /*06d0*/  IMAD R13, R17, R18, R13 ;  /* 0x00000012110d7224 */ /* 0x000fe400078e020d */
[----:B----4-:R-:W-:-:S03]  /*06e0*/  IMAD R15, R23, R20, RZ ;  /* 0x00000014170f7224 */ /* 0x010fc600078e02ff */
[----:B------:R-:W-:Y:S01]  /*06f0*/  IADD3 R11, PT, PT, R11, R13, RZ ;  /* 0x0000000d0b0b7210 */ /* 0x000fe20007ffe0ff */
[-C--:B------:R-:W-:Y:S02]  /*0700*/  IMAD R15, R21, R22.reuse, R15 ;  /* 0x00000016150f7224 */ /* 0x080fe400078e020f */
[----:B------:R-:W-:-:S05]  /*0710*/  IMAD.WIDE.U32 R10, R20, R22, R10 ;  /* 0x00000016140a7225 */ /* 0x000fca00078e000a */
[----:B------:R-:W-:Y:S01]  /*0720*/  IADD3 R11, PT, PT, R11, R15, RZ ;  /* 0x0000000f0b0b7210 */ /* 0x000fe20007ffe0ff */
[----:B------:R-:W-:Y:S06]  /*0730*/  @P0 BRA `(.L_x_9) ;  /* 0xfffffffc00000947 */ /* 0x000fec000383ffff */
[----:B------:R-:W-:-:S07]  /*0740*/  MOV R4, R7 ;  /* 0x0000000700047202 */ /* 0x000fce0000000f00 */
.L_x_8:
[----:B------:R-:W-:-:S13]  /*0750*/  ISETP.NE.AND P0, PT, R2, RZ, PT ;  /* 0x000000ff0200720c */ /* 0x000fda0003f05270 */
[----:B------:R-:W-:Y:S05]  /*0760*/  @!P0 BRA `(.L_x_7) ;  /* 0x0000000400308947 */ /* 0x000fea0003800000 */
[----:B------:R-:W-:-:S04]  /*0770*/  IADD3 R6, PT, PT, R2, -0x1, RZ ;  /* 0xffffffff02067810 */ /* 0x000fc80007ffe0ff */
[----:B------:R-:W-:-:S13]  /*0780*/  ISETP.GE.U32.AND P0, PT, R6, 0x3, PT ;  /* 0x000000030600780c */ /* 0x000fda0003f06070 */
[----:B------:R-:W-:Y:S05]  /*0790*/  @!P0 BRA `(.L_x_10) ;  /* 0x0000000000888947 */ /* 0x000fea0003800000 */
[----:B------:R-:W0:Y:S01]  /*07a0*/  LDC.64 R12, c[0x0][0x380] ;  /* 0x0000e000ff0c7b82 */ /* 0x000e220000000a00 */
[----:B------:R-:W-:Y:S01]  /*07b0*/  IADD3 R15, PT, PT, R3, R4, RZ ;  /* 0x00000004030f7210 */ /* 0x000fe20007ffe0ff */
[----:B------:R-:W-:-:S06]  /*07c0*/  IMAD R7, R4, R5, R0 ;  /* 0x0000000504077224 */ /* 0x000fcc00078e0200 */
[----:B------:R-:W1:Y:S01]  /*07d0*/  LDC.64 R26, c[0x0][0x388] ;  /* 0x0000e200ff1a7b82 */ /* 0x000e620000000a00 */
[----:B0-----:R-:W-:-:S05]  /*07e0*/  IMAD.WIDE R12, R7, 0x8, R12 ;  /* 0x00000008070c7825 */ /* 0x001fca00078e020c */
[----:B------:R-:W2:Y:S01]  /*07f0*/  LDG.E.64 R24, desc[UR6][R12.64] ;  /* 0x000000060c187981 */ /* 0x000ea2000c1e1b00 */
[----:B-1----:R-:W-:-:S05]  /*0800*/  IMAD.WIDE R26, R15, 0x8, R26 ;  /* 0x000000080f1a7825 */ /* 0x002fca00078e021a */
[----:B------:R-:W2:Y:S01]  /*0810*/  LDG.E.64 R6, desc[UR6][R26.64] ;  /* 0x000000061a067981 */ /* 0x000ea2000c1e1b00 */
[----:B------:R-:W-:-:S03]  /*0820*/  IMAD.WIDE.U32 R28, R5, 0x8, R12 ;  /* 0x00000008051c7825 */ /* 0x000fc600078e000c */
[----:B------:R-:W3:Y:S04]  /*0830*/  LDG.E.64 R12, desc[UR6][R26.64+0x8] ;  /* 0x000008061a0c7981 */ /* 0x000ee8000c1e1b00 */
[----:B------:R0:W3:Y:S04]  /*0840*/  LDG.E.64 R14, desc[UR6][R28.64] ;  /* 0x000000061c0e7981 */ /* 0x0000e8000c1e1b00 */
[----:B------:R-:W4:Y:S04]  /*0850*/  LDG.E.64 R16, desc[UR6][R26.64+0x10] ;  /* 0x000010061a107981 */ /* 0x000f28000c1e1b00 */
[----:B------:R-:W5:Y:S01]  /*0860*/  LDG.E.64 R20, desc[UR6][R26.64+0x18] ;  /* 0x000018061a147981 */ /* 0x000f62000c1e1b00 */
[----:B0-----:R-:W-:-:S05]  /*0870*/  IMAD.WIDE.U32 R28, R5, 0x8, R28 ;  /* 0x00000008051c7825 */ /* 0x001fca00078e001c */
[----:B------:R-:W4:Y:S01]  /*0880*/  LDG.E.64 R18, desc[UR6][R28.64] ;  /* 0x000000061c127981 */ /* 0x000f22000c1e1b00 */
[----:B------:R-:W-:-:S06]  /*0890*/  IMAD.WIDE.U32 R22, R5, 0x8, R28 ;  /* 0x0000000805167825 */ /* 0x000fcc00078e001c */
[----:B------:R-:W5:Y:S01]  /*08a0*/  LDG.E.64 R22, desc[UR6][R22.64] ;  /* 0x0000000616167981 */ /* 0x000f62000c1e1b00 */
[----:B------:R-:W-:Y:S01]  /*08b0*/  IADD3 R4, PT, PT, R4, 0x4, RZ ;  /* 0x0000000404047810 */ /* 0x000fe20007ffe0ff */
[----:B--2---:R-:W-:Y:S02]  /*08c0*/  IMAD R7, R7, R24, RZ ;  /* 0x0000001807077224 */ /* 0x004fe400078e02ff */
[----:B------:R-:W-:-:S04]  /*08d0*/  IMAD.WIDE.U32 R10, R24, R6, R10 ;  /* 0x00000006180a7225 */ /* 0x000fc800078e000a */
[----:B------:R-:W-:-:S05]  /*08e0*/  IMAD R7, R25, R6, R7 ;  /* 0x0000000619077224 */ /* 0x000fca00078e0207 */
[----:B------:R-:W-:Y:S01]  /*08f0*/  IADD3 R11, PT, PT, R11, R7, RZ ;  /* 0x000000070b0b7210 */ /* 0x000fe20007ffe0ff */
[----:B---3--:R-:W-:-:S04]  /*0900*/  IMAD R7, R13, R14, RZ ;  /* 0x0000000e0d077224 */ /* 0x008fc800078e02ff */
[-C--:B------:R-:W-:Y:S02]  /*0910*/  IMAD R7, R15, R12.reuse, R7 ;  /* 0x0000000c0f077224 */ /* 0x080fe400078e0207 */
[----:B------:R-:W-:-:S05]  /*0920*/  IMAD.WIDE.U32 R10, R14, R12, R10 ;  /* 0x0000000c0e0a7225 */ /* 0x000fca00078e000a */
[----:B------:R-:W-:Y:S01]  /*0930*/  IADD3 R11, PT, PT, R11, R7, RZ ;  /* 0x000000070b0b7210 */ /* 0x000fe20007ffe0ff */
[----:B----4-:R-:W-:-:S04]  /*0940*/  IMAD R7, R17, R18, RZ ;  /* 0x0000001211077224 */ /* 0x010fc800078e02ff */
[-C--:B------:R-:W-:Y:S02]  /*0950*/  IMAD R7, R19, R16.reuse, R7 ;  /* 0x0000001013077224 */ /* 0x080fe400078e0207 */
[----:B------:R-:W-:-:S04]  /*0960*/  IMAD.WIDE.U32 R16, R18, R16, R10 ;  /* 0x0000001012107225 */ /* 0x000fc800078e000a */
[----:B-----5:R-:W-:Y:S01]  /*0970*/  IMAD R11, R21, R22, RZ ;  /* 0x00000016150b7224 */ /* 0x020fe200078e02ff */
[----:B------:R-:W-:-:S03]  /*0980*/  IADD3 R17, PT, PT, R17, R7, RZ ;  /* 0x0000000711117210 */ /* 0x000fc60007ffe0ff */
[-C--:B------:R-:W-:Y:S02]  /*0990*/  IMAD R7, R23, R20.reuse, R11 ;  /* 0x0000001417077224 */ /* 0x080fe400078e020b */
[----:B------:R-:W-:-:S05]  /*09a0*/  IMAD.WIDE.U32 R10, R22, R20, R16 ;  /* 0x00000014160a7225 */ /* 0x000fca00078e0010 */
[----:B------:R-:W-:-:S07]  /*09b0*/  IADD3 R11, PT, PT, R11, R7, RZ ;  /* 0x000000070b0b7210 */ /* 0x000fce0007ffe0ff */
.L_x_10:
[----:B------:R-:W-:-:S13]  /*09c0*/  LOP3.LUT P0, R6, R5, 0x3, RZ, 0xc0, !PT ;  /* 0x0000000305067812 */ /* 0x000fda000780c0ff */
[----:B------:R-:W-:Y:S05]  /*09d0*/  @!P0 BRA `(.L_x_7) ;  /* 0x0000000000948947 */ /* 0x000fea0003800000 */
[----:B------:R-:W-:Y:S02]  /*09e0*/  ISETP.NE.AND P0, PT, R6, 0x1, PT ;  /* 0x000000010600780c */ /* 0x000fe40003f05270 */
[----:B------:R-:W-:-:S04]  /*09f0*/  LOP3.LUT R7, R5, 0x1, RZ, 0xc0, !PT ;  /* 0x0000000105077812 */ /* 0x000fc800078ec0ff */
[----:B------:R-:W-:-:S07]  /*0a00*/  ISETP.NE.U32.AND P1, PT, R7, 0x1, PT ;  /* 0x000000010700780c */ /* 0x000fce0003f25070 */
[----:B------:R-:W-:Y:S06]  /*0a10*/  @!P0 BRA `(.L_x_11) ;  /* 0x0000000000508947 */ /* 0x000fec0003800000 */
        /* <DEDUP_REMOVED lines=11> */
[----:B------:R-:W-:Y:S01]  /*0ad0*/  IADD3 R4, PT, PT, R4, 0x2, RZ ;  /* 0x0000000204047810 */ /* 0x000fe20007ffe0ff */
[----:B--2---:R-:W-:Y:S02]  /*0ae0*/  IMAD R13, R13, R6, RZ ;  /* 0x000000060d0d7224 */ /* 0x004fe400078e02ff */
[----:B------:R-:W-:-:S04]  /*0af0*/  IMAD.WIDE.U32 R10, R6, R12, R10 ;  /* 0x0000000c060a7225 */ /* 0x000fc800078e000a */
[----:B------:R-:W-:Y:S02]  /*0b00*/  IMAD R13, R7, R12, R13 ;  /* 0x0000000c070d7224 */ /* 0x000fe400078e020d */
[----:B---3--:R-:W-:-:S03]  /*0b10*/  IMAD R7, R15, R16, RZ ;  /* 0x000000100f077224 */ /* 0x008fc600078e02ff */
[----:B------:R-:W-:Y:S01]  /*0b20*/  IADD3 R11, PT, PT, R11, R13, RZ ;  /* 0x0000000d0b0b7210 */ /* 0x000fe20007ffe0ff */
[-C--:B------:R-:W-:Y:S02]  /*0b30*/  IMAD R7, R17, R14.reuse, R7 ;  /* 0x0000000e11077224 */ /* 0x080fe400078e0207 */
[----:B------:R-:W-:-:S05]  /*0b40*/  IMAD.WIDE.U32 R10, R16, R14, R10 ;  /* 0x0000000e100a7225 */ /* 0x000fca00078e000a */
[----:B------:R-:W-:-:S07]  /*0b50*/  IADD3 R11, PT, PT, R11, R7, RZ ;  /* 0x000000070b0b7210 */ /* 0x000fce0007ffe0ff */
.L_x_11:
[----:B------:R-:W-:Y:S05]  /*0b60*/  @P1 BRA `(.L_x_7) ;  /* 0x0000000000301947 */ /* 0x000fea0003800000 */
[----:B------:R-:W0:Y:S01]  /*0b70*/  LDC.64 R6, c[0x0][0x380] ;  /* 0x0000e000ff067b82 */ /* 0x000e220000000a00 */
[----:B------:R-:W-:Y:S01]  /*0b80*/  IMAD R5, R4, R5, R0 ;  /* 0x0000000504057224 */ /* 0x000fe200078e0200 */
[----:B------:R-:W-:-:S06]  /*0b90*/  IADD3 R15, PT, PT, R3, R4, RZ ;  /* 0x00000004030f7210 */ /* 0x000fcc0007ffe0ff */
[----:B------:R-:W1:Y:S01]  /*0ba0*/  LDC.64 R12, c[0x0][0x388] ;  /* 0x0000e200ff0c7b82 */ /* 0x000e620000000a00 */
[----:B0-----:R-:W-:-:S06]  /*0bb0*/  IMAD.WIDE R4, R5, 0x8, R6 ;  /* 0x0000000805047825 */ /* 0x001fcc00078e0206 */
[----:B------:R-:W2:Y:S01]  /*0bc0*/  LDG.E.64 R4, desc[UR6][R4.64] ;  /* 0x0000000604047981 */ /* 0x000ea2000c1e1b00 */
[----:B-1----:R-:W-:-:S06]  /*0bd0*/  IMAD.WIDE R6, R15, 0x8, R12 ;  /* 0x000000080f067825 */ /* 0x002fcc00078e020c */
[----:B------:R-:W2:Y:S02]  /*0be0*/  LDG.E.64 R6, desc[UR6][R6.64] ;  /* 0x0000000606067981 */ /* 0x000ea4000c1e1b00 */
[----:B--2---:R-:W-:Y:S02]  /*0bf0*/  IMAD R13, R7, R4, RZ ;  /* 0x00000004070d7224 */ /* 0x004fe400078e02ff */
[----:B------:R-:W-:-:S04]  /*0c00*/  IMAD.WIDE.U32 R10, R4, R6, R10 ;  /* 0x00000006040a7225 */ /* 0x000fc800078e000a */
[----:B------:R-:W-:-:S05]  /*0c10*/  IMAD R13, R5, R6, R13 ;  /* 0x00000006050d7224 */ /* 0x000fca00078e020d */
[----:B------:R-:W-:-:S07]  /*0c20*/  IADD3 R11, PT, PT, R11, R13, RZ ;  /* 0x0000000d0b0b7210 */ /* 0x000fce0007ffe0ff */
.L_x_7:
[----:B------:R-:W-:Y:S06]  /*0c30*/  BAR.SYNC.DEFER_BLOCKING 0x0 ;  /* 0x0000000000007b1d */ /* 0x000fec0000010000 */
[----:B------:R0:W-:Y:S01]  /*0c40*/  STG.E.64 desc[UR6][R8.64], R10 ;  /* 0x0000000a08007986 */ /* 0x0001e2000c101b06 */
[----:B------:R-:W-:Y:S05]  /*0c50*/  BRA.U UP0, `(.L_x_12) ;  /* 0xfffffff500787547 */ /* 0x000fea000b83ffff */
[----:B------:R-:W-:Y:S05]  /*0c60*/  EXIT ;  /* 0x000000000000794d */ /* 0x000fea0003800000 */
.L_x_13:
        /* <DEDUP_REMOVED lines=9> */
.L_x_15:


//--------------------- .nv.global.init           --------------------------
	.section	.nv.global.init,"aw",@progbits
	.align	4
.nv.global.init:
	.type		mrg32k3aM1SubSeq,@object
	.size		mrg32k3aM1SubSeq,(mrg32k3aM2SubSeq - mrg32k3aM1SubSeq)
mrg32k3aM1SubSeq:
        /*0000*/ 	.byte	0x0b, 0xcc, 0xee, 0x04, 0x73, 0x29, 0x8b, 0x6f, 0xf6, 0x53, 0x03, 0xf6, 0x23, 0xf6, 0xea, 0xda
        /* <DEDUP_REMOVED lines=125> */
	.type		mrg32k3aM2SubSeq,@object
	.size		mrg32k3aM2SubSeq,(mrg32k3aM1 - mrg32k3aM2SubSeq)
mrg32k3aM2SubSeq:
        /* <DEDUP_REMOVED lines=126> */
	.type		mrg32k3aM1,@object
	.size		mrg32k3aM1,(mrg32k3aM1Seq - mrg32k3aM1)
mrg32k3aM1:
        /* <DEDUP_REMOVED lines=144> */
	.type		mrg32k3aM1Seq,@object
	.size		mrg32k3aM1Seq,(mrg32k3aM2 - mrg32k3aM1Seq)
mrg32k3aM1Seq:
        /* <DEDUP_REMOVED lines=144> */
	.type		mrg32k3aM2,@object
	.size		mrg32k3aM2,(mrg32k3aM2Seq - mrg32k3aM2)
mrg32k3aM2:
        /* <DEDUP_REMOVED lines=144> */
	.type		mrg32k3aM2Seq,@object
	.size		mrg32k3aM2Seq,(precalc_xorwow_matrix - mrg32k3aM2Seq)
mrg32k3aM2Seq:
        /* <DEDUP_REMOVED lines=144> */
	.type		precalc_xorwow_matrix,@object
	.size		precalc_xorwow_matrix,(precalc_xorwow_offset_matrix - precalc_xorwow_matrix)
precalc_xorwow_matrix:
        /* <DEDUP_REMOVED lines=6400> */
	.type		precalc_xorwow_offset_matrix,@object
	.size		precalc_xorwow_offset_matrix,(.L_1 - precalc_xorwow_offset_matrix)
precalc_xorwow_offset_matrix:
        /* <DEDUP_REMOVED lines=6400> */
.L_1:


//--------------------- .nv.shared.reserved.0     --------------------------
	.section	.nv.shared.reserved.0,"aw",@nobits
	.weak		__nv_reservedSMEM_offset_0_alias
	.size		__nv_reservedSMEM_offset_0_alias, 0, 64
	.other		__nv_reservedSMEM_offset_0_alias,@"STO_CUDA_RESERVED_SHARED STV_DEFAULT"
__nv_reservedSMEM_offset_0_alias:
	.zero		0
	.zero		64


//--------------------- .nv.constant0._Z8traversePlS_iiiii --------------------------
	.section	.nv.constant0._Z8traversePlS_iiiii,"a",@progbits
	.sectionflags	@""
	.align	4
.nv.constant0._Z8traversePlS_iiiii:
	.zero		932


//--------------------- .nv.constant0._Z17GPUMultiplyMatrixPlS_ii --------------------------
	.section	.nv.constant0._Z17GPUMultiplyMatrixPlS_ii,"a",@progbits
	.sectionflags	@""
	.align	4
.nv.constant0._Z17GPUMultiplyMatrixPlS_ii:
	.zero		920


//--------------------- SYMBOLS --------------------------

	.type		.nv.reservedSmem.offset0,@object
	.size		.nv.reservedSmem.offset0,0x4
